	.headerflags	@"EF_CUDA_TEXMODE_UNIFIED EF_CUDA_64BIT_ADDRESS EF_CUDA_ACCELERATORS EF_CUDA_SM90 EF_CUDA_VIRTUAL_SM(EF_CUDA_SM90)"
	.elftype	@"ET_EXEC"


//--------------------- .nv.info                  --------------------------
	.section	.nv.info,"",@"SHT_CUDA_INFO"
	.align	4


	//----- nvinfo : EIATTR_REGCOUNT
	.align		4
        /*0000*/ 	.byte	0x04, 0x2f
        /*0002*/ 	.short	(.L_1 - .L_0)
	.align		4
.L_0:
        /*0004*/ 	.word	index@(triton_poi_fused__unsafe_index_add_mul_sub_9)
        /*0008*/ 	.word	0x00000038


	//----- nvinfo : EIATTR_MIN_STACK_SIZE
	.align		4
.L_1:
        /*000c*/ 	.byte	0x04, 0x12
        /*000e*/ 	.short	(.L_3 - .L_2)
	.align		4
.L_2:
        /*0010*/ 	.word	index@(triton_poi_fused__unsafe_index_add_mul_sub_9)
        /*0014*/ 	.word	0x00000000


	//----- nvinfo : EIATTR_FRAME_SIZE
	.align		4
.L_3:
        /*0018*/ 	.byte	0x04, 0x11
        /*001a*/ 	.short	(.L_5 - .L_4)
	.align		4
.L_4:
        /*001c*/ 	.word	index@(triton_poi_fused__unsafe_index_add_mul_sub_9)
        /*0020*/ 	.word	0x00000000


	//----- nvinfo : EIATTR_MIN_STACK_SIZE
	.align		4
.L_5:
        /*0024*/ 	.byte	0x04, 0x12
        /*0026*/ 	.short	(.L_7 - .L_6)
	.align		4
.L_6:
        /*0028*/ 	.word	index@(triton_poi_fused__unsafe_index_add_mul_sub_9)
        /*002c*/ 	.word	0x00000000
.L_7:


//--------------------- .nv.info.triton_poi_fused__unsafe_index_add_mul_sub_9 --------------------------
	.section	.nv.info.triton_poi_fused__unsafe_index_add_mul_sub_9,"",@"SHT_CUDA_INFO"
	.sectionflags	@""
	.align	4


	//----- nvinfo : EIATTR_CUDA_API_VERSION
	.align		4
        /*0000*/ 	.byte	0x04, 0x37
        /*0002*/ 	.short	(.L_9 - .L_8)
.L_8:
        /*0004*/ 	.word	0x0000007c


	//----- nvinfo : EIATTR_KPARAM_INFO
	.align		4
.L_9:
        /*0008*/ 	.byte	0x04, 0x17
        /*000a*/ 	.short	(.L_11 - .L_10)
.L_10:
        /*000c*/ 	.word	0x00000000
        /*0010*/ 	.short	0x0008
        /*0012*/ 	.short	0x0040
        /*0014*/ 	.byte	0x00, 0xf0, 0x11, 0x00


	//----- nvinfo : EIATTR_KPARAM_INFO
	.align		4
.L_11:
        /*0018*/ 	.byte	0x04, 0x17
        /*001a*/ 	.short	(.L_13 - .L_12)
.L_12:
        /*001c*/ 	.word	0x00000000
        /*0020*/ 	.short	0x0007
        /*0022*/ 	.short	0x0038
        /*0024*/ 	.byte	0x00, 0xf4, 0x21, 0x00


	//----- nvinfo : EIATTR_KPARAM_INFO
	.align		4
.L_13:
        /*0028*/ 	.byte	0x04, 0x17
        /*002a*/ 	.short	(.L_15 - .L_14)
.L_14:
        /*002c*/ 	.word	0x00000000
        /*0030*/ 	.short	0x0006
        /*0032*/ 	.short	0x0030
        /*0034*/ 	.byte	0x00, 0xf4, 0x21, 0x00


	//----- nvinfo : EIATTR_KPARAM_INFO
	.align		4
.L_15:
        /*0038*/ 	.byte	0x04, 0x17
        /*003a*/ 	.short	(.L_17 - .L_16)
.L_16:
        /*003c*/ 	.word	0x00000000
        /*0040*/ 	.short	0x0005
        /*0042*/ 	.short	0x0028
        /*0044*/ 	.byte	0x00, 0xf4, 0x21, 0x00


	//----- nvinfo : EIATTR_KPARAM_INFO
	.align		4
.L_17:
        /*0048*/ 	.byte	0x04, 0x17
        /*004a*/ 	.short	(.L_19 - .L_18)
.L_18:
        /*004c*/ 	.word	0x00000000
        /*0050*/ 	.short	0x0004
        /*0052*/ 	.short	0x0020
        /*0054*/ 	.byte	0x00, 0xf4, 0x21, 0x00


	//----- nvinfo : EIATTR_KPARAM_INFO
	.align		4
.L_19:
        /*0058*/ 	.byte	0x04, 0x17
        /*005a*/ 	.short	(.L_21 - .L_20)
.L_20:
        /*005c*/ 	.word	0x00000000
        /*0060*/ 	.short	0x0003
        /*0062*/ 	.short	0x0018
        /*0064*/ 	.byte	0x00, 0xf4, 0x21, 0x00


	//----- nvinfo : EIATTR_KPARAM_INFO
	.align		4
.L_21:
        /*0068*/ 	.byte	0x04, 0x17
        /*006a*/ 	.short	(.L_23 - .L_22)
.L_22:
        /*006c*/ 	.word	0x00000000
        /*0070*/ 	.short	0x0002
        /*0072*/ 	.short	0x0010
        /*0074*/ 	.byte	0x00, 0xf4, 0x21, 0x00


	//----- nvinfo : EIATTR_KPARAM_INFO
	.align		4
.L_23:
        /*0078*/ 	.byte	0x04, 0x17
        /*007a*/ 	.short	(.L_25 - .L_24)
.L_24:
        /*007c*/ 	.word	0x00000000
        /*0080*/ 	.short	0x0001
        /*0082*/ 	.short	0x0008
        /*0084*/ 	.byte	0x00, 0xf4, 0x21, 0x00


	//----- nvinfo : EIATTR_KPARAM_INFO
	.align		4
.L_25:
        /*0088*/ 	.byte	0x04, 0x17
        /*008a*/ 	.short	(.L_27 - .L_26)
.L_26:
        /*008c*/ 	.word	0x00000000
        /*0090*/ 	.short	0x0000
        /*0092*/ 	.short	0x0000
        /*0094*/ 	.byte	0x00, 0xf4, 0x21, 0x00


	//----- nvinfo : EIATTR_SPARSE_MMA_MASK
	.align		4
.L_27:
        /*0098*/ 	.byte	0x03, 0x50
        /*009a*/ 	.short	0x0000


	//----- nvinfo : EIATTR_MAXREG_COUNT
	.align		4
        /*009c*/ 	.byte	0x03, 0x1b
        /*009e*/ 	.short	0x00ff


	//----- nvinfo : EIATTR_EXIT_INSTR_OFFSETS
	.align		4
        /*00a0*/ 	.byte	0x04, 0x1c
        /*00a2*/ 	.short	(.L_29 - .L_28)


	//   ....[0]....
.L_28:
        /*00a4*/ 	.word	0x000013a0


	//----- nvinfo : EIATTR_REQNTID
	.align		4
.L_29:
        /*00a8*/ 	.byte	0x04, 0x10
        /*00aa*/ 	.short	(.L_31 - .L_30)
.L_30:
        /*00ac*/ 	.word	0x00000080
        /*00b0*/ 	.word	0x00000001
        /*00b4*/ 	.word	0x00000001


	//----- nvinfo : EIATTR_CBANK_PARAM_SIZE
	.align		4
.L_31:
        /*00b8*/ 	.byte	0x03, 0x19
        /*00ba*/ 	.short	0x0044


	//----- nvinfo : EIATTR_PARAM_CBANK
	.align		4
        /*00bc*/ 	.byte	0x04, 0x0a
        /*00be*/ 	.short	(.L_33 - .L_32)
	.align		4
.L_32:
        /*00c0*/ 	.word	index@(.nv.constant0.triton_poi_fused__unsafe_index_add_mul_sub_9)
        /*00c4*/ 	.short	0x0210
        /*00c6*/ 	.short	0x0044


	//----- nvinfo : EIATTR_SW_WAR
	.align		4
.L_33:
        /*00c8*/ 	.byte	0x04, 0x36
        /*00ca*/ 	.short	(.L_35 - .L_34)
.L_34:
        /*00cc*/ 	.word	0x00000008
.L_35:


//--------------------- .nv.callgraph             --------------------------
	.section	.nv.callgraph,"",@"SHT_CUDA_CALLGRAPH"
	.align	4
	.sectionentsize	8
	.align		4
        /*0000*/ 	.word	0x00000000
	.align		4
        /*0004*/ 	.word	0xffffffff
	.align		4
        /*0008*/ 	.word	0x00000000
	.align		4
        /*000c*/ 	.word	0xfffffffe
	.align		4
        /*0010*/ 	.word	0x00000000
	.align		4
        /*0014*/ 	.word	0xfffffffd
	.align		4
        /*0018*/ 	.word	0x00000000
	.align		4
        /*001c*/ 	.word	0xfffffffc


//--------------------- .text.triton_poi_fused__unsafe_index_add_mul_sub_9 --------------------------
	.section	.text.triton_poi_fused__unsafe_index_add_mul_sub_9,"ax",@progbits
	.align	128
        .global         triton_poi_fused__unsafe_index_add_mul_sub_9
        .type           triton_poi_fused__unsafe_index_add_mul_sub_9,@function
        .size           triton_poi_fused__unsafe_index_add_mul_sub_9,(.L_x_1 - triton_poi_fused__unsafe_index_add_mul_sub_9)
        .other          triton_poi_fused__unsafe_index_add_mul_sub_9,@"STO_CUDA_ENTRY STV_DEFAULT"
triton_poi_fused__unsafe_index_add_mul_sub_9:
.text.triton_poi_fused__unsafe_index_add_mul_sub_9:
[----:B------:R-:W-:Y:S01]  /*0000*/  LDC R1, c[0x0][0x28] ;  /* 0x00000a00ff017b82 */ /* 0x000fe20000000800 */
[----:B------:R-:W1:Y:S07]  /*0010*/  S2R R0, SR_TID.X ;  /* 0x0000000000007919 */ /* 0x000e6e0000002100 */
[----:B------:R-:W2:Y:S01]  /*0020*/  LDC.64 R46, c[0x0][0x218] ;  /* 0x00008600ff2e7b82 */ /* 0x000ea20000000a00 */
[----:B------:R-:W-:Y:S01]  /*0030*/  ULDC.64 UR4, c[0x0][0x208] ;  /* 0x0000820000047ab9 */ /* 0x000fe20000000a00 */
[----:B------:R-:W-:Y:S01]  /*0040*/  ULDC.64 UR6, c[0x0][0x228] ;  /* 0x00008a0000067ab9 */ /* 0x000fe20000000a00 */
[----:B------:R-:W3:Y:S05]  /*0050*/  S2R R19, SR_CTAID.X ;  /* 0x0000000000137919 */ /* 0x000eea0000002500 */
[----:B------:R-:W4:Y:S08]  /*0060*/  LDC.64 R44, c[0x0][0x240] ;  /* 0x00009000ff2c7b82 */ /* 0x000f300000000a00 */
[----:B------:R-:W5:Y:S08]  /*0070*/  LDC.64 R8, c[0x0][0x220] ;  /* 0x00008800ff087b82 */ /* 0x000f700000000a00 */
[----:B------:R-:W5:Y:S01]  /*0080*/  LDC.64 R16, c[0x0][0x230] ;  /* 0x00008c00ff107b82 */ /* 0x000f620000000a00 */
[----:B-1----:R-:W-:-:S05]  /*0090*/  IMAD.SHL.U32 R0, R0, 0x4, RZ ;  /* 0x0000000400007824 */ /* 0x002fca00078e00ff */
[----:B------:R-:W-:-:S05]  /*00a0*/  LOP3.LUT R0, R0, 0x1fc, RZ, 0xc0, !PT ;  /* 0x000001fc00007812 */ /* 0x000fca00078ec0ff */
[----:B---3--:R-:W-:-:S05]  /*00b0*/  IMAD R2, R19, 0x400, R0 ;  /* 0x0000040013027824 */ /* 0x008fca00078e0200 */
[----:B------:R-:W-:-:S04]  /*00c0*/  SHF.R.S32.HI R3, RZ, 0x1f, R2 ;  /* 0x0000001fff037819 */ /* 0x000fc80000011402 */
[----:B------:R-:W-:-:S04]  /*00d0*/  LEA.HI R3, R3, R2, RZ, 0x4 ;  /* 0x0000000203037211 */ /* 0x000fc800078f20ff */
[----:B------:R-:W-:Y:S02]  /*00e0*/  SHF.R.S32.HI R43, RZ, 0x4, R3 ;  /* 0x00000004ff2b7819 */ /* 0x000fe40000011403 */
[----:B------:R-:W-:Y:S02]  /*00f0*/  LOP3.LUT R27, R3, 0xfffffff0, RZ, 0xc0, !PT ;  /* 0xfffffff0031b7812 */ /* 0x000fe400078ec0ff */
[----:B------:R-:W-:-:S04]  /*0100*/  LEA.HI R0, R43, R43, RZ, 0x4 ;  /* 0x0000002b2b007211 */ /* 0x000fc800078f20ff */
[----:B------:R-:W-:-:S04]  /*0110*/  LOP3.LUT R0, R0, 0xfffffff0, RZ, 0xc0, !PT ;  /* 0xfffffff000007812 */ /* 0x000fc800078ec0ff */
[----:B------:R-:W-:-:S05]  /*0120*/  IADD3 R43, R43, -R0, RZ ;  /* 0x800000002b2b7210 */ /* 0x000fca0007ffe0ff */
[----:B--2---:R-:W-:-:S04]  /*0130*/  IMAD.WIDE R10, R43, 0x8, R46 ;  /* 0x000000082b0a7825 */ /* 0x004fc800078e022e */
[----:B----4-:R-:W-:Y:S02]  /*0140*/  IMAD.WIDE R20, R43, 0x8, R44 ;  /* 0x000000082b147825 */ /* 0x010fe400078e022c */
[----:B------:R-:W2:Y:S02]  /*0150*/  LDG.E.EL.64 R10, desc[UR4][R10.64] ;  /* 0x000000040a0a7981 */ /* 0x000ea4000c2e1b00 */
[----:B------:R-:W-:Y:S02]  /*0160*/  IMAD.IADD R27, R2, 0x1, -R27 ;  /* 0x00000001021b7824 */ /* 0x000fe400078e0a1b */
[----:B------:R-:W3:Y:S02]  /*0170*/  LDG.E.EL.64 R20, desc[UR4][R20.64] ;  /* 0x0000000414147981 */ /* 0x000ee4000c2e1b00 */
[----:B-----5:R-:W-:-:S04]  /*0180*/  IMAD.WIDE R4, R27, 0x8, R8 ;  /* 0x000000081b047825 */ /* 0x020fc800078e0208 */
[----:B0-----:R-:W-:Y:S02]  /*0190*/  IMAD.WIDE R12, R27, 0x8, R16 ;  /* 0x000000081b0c7825 */ /* 0x001fe400078e0210 */
[----:B------:R-:W4:Y:S04]  /*01a0*/  LDG.E.EL.128 R4, desc[UR4][R4.64] ;  /* 0x0000000404047981 */ /* 0x000f28000c2e1d00 */
[----:B------:R-:W5:Y:S01]  /*01b0*/  LDG.E.EL.128 R12, desc[UR4][R12.64] ;  /* 0x000000040c0c7981 */ /* 0x000f62000c2e1d00 */
[----:B------:R-:W-:Y:S01]  /*01c0*/  SHF.R.S32.HI R39, RZ, 0x15, R19 ;  /* 0x00000015ff277819 */ /* 0x000fe20000011413 */
[----:B------:R-:W-:-:S03]  /*01d0*/  VIADD R0, R2, 0x2 ;  /* 0x0000000202007836 */ /* 0x000fc60000000000 */
[----:B------:R-:W-:-:S04]  /*01e0*/  SGXT R39, R39, 0x1 ;  /* 0x000000012727781a */ /* 0x000fc80000000200 */
[----:B------:R-:W-:-:S04]  /*01f0*/  LEA.HI R3, R39, R0, RZ, 0x4 ;  /* 0x0000000027037211 */ /* 0x000fc800078f20ff */
[----:B------:R-:W-:-:S04]  /*0200*/  LOP3.LUT R3, R3, 0xfffffff0, RZ, 0xc0, !PT ;  /* 0xfffffff003037812 */ /* 0x000fc800078ec0ff */
[----:B------:R-:W-:-:S05]  /*0210*/  IADD3 R19, R0, -R3, RZ ;  /* 0x8000000300137210 */ /* 0x000fca0007ffe0ff */
[----:B------:R-:W-:-:S04]  /*0220*/  IMAD.WIDE R8, R19, 0x8, R8 ;  /* 0x0000000813087825 */ /* 0x000fc800078e0208 */
[----:B------:R-:W-:Y:S01]  /*0230*/  IMAD.WIDE R16, R19, 0x8, R16 ;  /* 0x0000000813107825 */ /* 0x000fe200078e0210 */
[----:B--2---:R-:W-:Y:S02]  /*0240*/  SHF.R.U32.HI R23, RZ, 0x1c, R11 ;  /* 0x0000001cff177819 */ /* 0x004fe4000001160b */
[----:B---3--:R-:W-:Y:S02]  /*0250*/  SHF.R.U32.HI R25, RZ, 0x1c, R21 ;  /* 0x0000001cff197819 */ /* 0x008fe40000011615 */
[----:B------:R-:W-:Y:S02]  /*0260*/  LOP3.LUT R23, R23, 0x8, RZ, 0xc0, !PT ;  /* 0x0000000817177812 */ /* 0x000fe400078ec0ff */
[----:B------:R-:W-:Y:S02]  /*0270*/  LOP3.LUT R25, R25, 0x8, RZ, 0xc0, !PT ;  /* 0x0000000819197812 */ /* 0x000fe400078ec0ff */
[----:B------:R-:W-:Y:S02]  /*0280*/  IADD3 R23, P0, R10, R23, RZ ;  /* 0x000000170a177210 */ /* 0x000fe40007f1e0ff */
[----:B------:R-:W-:-:S02]  /*0290*/  IADD3 R10, P1, R20, R25, RZ ;  /* 0x00000019140a7210 */ /* 0x000fc40007f3e0ff */
[----:B----4-:R-:W-:Y:S01]  /*02a0*/  SHF.R.U32.HI R3, RZ, 0x1a, R5 ;  /* 0x0000001aff037819 */ /* 0x010fe20000011605 */
[----:B------:R-:W-:Y:S01]  /*02b0*/  IMAD.X R18, RZ, RZ, R11, P0 ;  /* 0x000000ffff127224 */ /* 0x000fe200000e060b */
[----:B------:R-:W-:Y:S01]  /*02c0*/  LEA R20, P0, R4, UR6, 0x2 ;  /* 0x0000000604147c11 */ /* 0x000fe2000f8010ff */
[----:B------:R-:W-:Y:S01]  /*02d0*/  IMAD.X R21, RZ, RZ, R21, P1 ;  /* 0x000000ffff157224 */ /* 0x000fe200008e0615 */
[----:B------:R-:W-:Y:S02]  /*02e0*/  LEA R11, P1, R6, UR6, 0x2 ;  /* 0x00000006060b7c11 */ /* 0x000fe4000f8210ff */
[----:B------:R-:W-:Y:S02]  /*02f0*/  LOP3.LUT R3, R3, 0x20, RZ, 0xc0, !PT ;  /* 0x0000002003037812 */ /* 0x000fe400078ec0ff */
[----:B------:R-:W-:Y:S02]  /*0300*/  LEA.HI.X R5, R4, UR7, R5, 0x2, P0 ;  /* 0x0000000704057c11 */ /* 0x000fe400080f1405 */
[----:B------:R-:W-:-:S02]  /*0310*/  SHF.R.U32.HI R0, RZ, 0x1a, R7 ;  /* 0x0000001aff007819 */ /* 0x000fc40000011607 */
[----:B------:R-:W-:Y:S02]  /*0320*/  LEA.HI.X R25, R6, UR7, R7, 0x2, P1 ;  /* 0x0000000706197c11 */ /* 0x000fe400088f1407 */
[----:B------:R-:W-:Y:S02]  /*0330*/  LEA.HI R4, R39, R2, RZ, 0x8 ;  /* 0x0000000227047211 */ /* 0x000fe400078f40ff */
[----:B-----5:R-:W-:Y:S02]  /*0340*/  LEA R7, P2, R12, UR6, 0x2 ;  /* 0x000000060c077c11 */ /* 0x020fe4000f8410ff */
[----:B------:R-:W-:Y:S02]  /*0350*/  SHF.R.U32.HI R6, RZ, 0x1a, R13 ;  /* 0x0000001aff067819 */ /* 0x000fe4000001160d */
[----:B------:R-:W-:Y:S02]  /*0360*/  IADD3 R3, P1, R3, R20, RZ ;  /* 0x0000001403037210 */ /* 0x000fe40007f3e0ff */
[----:B------:R-:W-:-:S02]  /*0370*/  SHF.R.S32.HI R20, RZ, 0x8, R4 ;  /* 0x00000008ff147819 */ /* 0x000fc40000011404 */
[----:B------:R-:W-:Y:S02]  /*0380*/  LEA.HI.X R4, R12, UR7, R13, 0x2, P2 ;  /* 0x000000070c047c11 */ /* 0x000fe400090f140d */
[----:B------:R-:W-:Y:S01]  /*0390*/  LOP3.LUT R6, R6, 0x20, RZ, 0xc0, !PT ;  /* 0x0000002006067812 */ /* 0x000fe200078ec0ff */
[----:B------:R-:W0:Y:S01]  /*03a0*/  LDC.64 R12, c[0x0][0x238] ;  /* 0x00008e00ff0c7b82 */ /* 0x000e220000000a00 */
[----:B------:R-:W-:Y:S02]  /*03b0*/  LOP3.LUT R0, R0, 0x20, RZ, 0xc0, !PT ;  /* 0x0000002000007812 */ /* 0x000fe400078ec0ff */
[----:B------:R-:W-:Y:S02]  /*03c0*/  IADD3 R6, P2, R6, R7, RZ ;  /* 0x0000000706067210 */ /* 0x000fe40007f5e0ff */
[C---:B------:R-:W-:Y:S01]  /*03d0*/  SHF.L.U64.HI R7, R23.reuse, 0x5, R18 ;  /* 0x0000000517077819 */ /* 0x040fe20000010212 */
[----:B------:R-:W-:Y:S01]  /*03e0*/  IMAD.SHL.U32 R23, R23, 0x20, RZ ;  /* 0x0000002017177824 */ /* 0x000fe200078e00ff */
[----:B------:R-:W-:Y:S01]  /*03f0*/  IADD3.X R5, RZ, R5, RZ, P1, !PT ;  /* 0x00000005ff057210 */ /* 0x000fe20000ffe4ff */
[----:B------:R-:W-:Y:S01]  /*0400*/  IMAD.X R4, RZ, RZ, R4, P2 ;  /* 0x000000ffff047224 */ /* 0x000fe200010e0604 */
[C---:B------:R-:W-:Y:S01]  /*0410*/  SHF.L.U64.HI R22, R10.reuse, 0x5, R21 ;  /* 0x000000050a167819 */ /* 0x040fe20000010215 */
[----:B------:R-:W-:Y:S01]  /*0420*/  IMAD.SHL.U32 R21, R10, 0x20, RZ ;  /* 0x000000200a157824 */ /* 0x000fe200078e00ff */
[----:B------:R-:W-:Y:S01]  /*0430*/  IADD3 R30, P1, R23, R3, RZ ;  /* 0x00000003171e7210 */ /* 0x000fe20007f3e0ff */
[----:B------:R-:W2:Y:S01]  /*0440*/  LDG.E.EL.128 R16, desc[UR4][R16.64] ;  /* 0x0000000410107981 */ /* 0x000ea2000c2e1d00 */
[----:B------:R-:W-:-:S02]  /*0450*/  IADD3 R34, P2, R6, R23, RZ ;  /* 0x0000001706227210 */ /* 0x000fc40007f5e0ff */
[----:B------:R-:W-:Y:S01]  /*0460*/  IADD3 R0, P0, R0, R11, RZ ;  /* 0x0000000b00007210 */ /* 0x000fe20007f1e0ff */
[----:B------:R-:W-:Y:S01]  /*0470*/  IMAD.X R31, R7, 0x1, R5, P1 ;  /* 0x00000001071f7824 */ /* 0x000fe200008e0605 */
[----:B------:R-:W-:Y:S01]  /*0480*/  SHF.L.U32 R20, R20, 0x6, RZ ;  /* 0x0000000614147819 */ /* 0x000fe200000006ff */
[----:B------:R-:W3:Y:S01]  /*0490*/  LDG.E.EL.128 R8, desc[UR4][R8.64] ;  /* 0x0000000408087981 */ /* 0x000ee2000c2e1d00 */
[----:B------:R-:W-:Y:S01]  /*04a0*/  IMAD.X R35, R4, 0x1, R7, P2 ;  /* 0x0000000104237824 */ /* 0x000fe200010e0607 */
[----:B------:R-:W-:Y:S02]  /*04b0*/  SHF.R.U32.HI R29, RZ, 0x1a, R15 ;  /* 0x0000001aff1d7819 */ /* 0x000fe4000001160f */
[----:B------:R-:W-:Y:S01]  /*04c0*/  LEA R24, P1, R14, UR6, 0x2 ;  /* 0x000000060e187c11 */ /* 0x000fe2000f8210ff */
[C---:B------:R-:W-:Y:S01]  /*04d0*/  IMAD.WIDE R30, R20.reuse, 0x4, R30 ;  /* 0x00000004141e7825 */ /* 0x040fe200078e021e */
[----:B------:R-:W-:Y:S02]  /*04e0*/  LOP3.LUT R29, R29, 0x20, RZ, 0xc0, !PT ;  /* 0x000000201d1d7812 */ /* 0x000fe400078ec0ff */
[----:B------:R-:W-:Y:S01]  /*04f0*/  IADD3 R32, P3, R21, R3, RZ ;  /* 0x0000000315207210 */ /* 0x000fe20007f7e0ff */
[----:B------:R-:W-:Y:S01]  /*0500*/  IMAD.WIDE R34, R20, 0x4, R34 ;  /* 0x0000000414227825 */ /* 0x000fe200078e0222 */
[----:B------:R-:W-:Y:S01]  /*0510*/  LEA.HI.X R14, R14, UR7, R15, 0x2, P1 ;  /* 0x000000070e0e7c11 */ /* 0x000fe200088f140f */
[----:B------:R-:W4:Y:S01]  /*0520*/  LDG.E.EL R31, desc[UR4][R30.64] ;  /* 0x000000041e1f7981 */ /* 0x000f22000c2e1900 */
[----:B------:R-:W-:Y:S01]  /*0530*/  IADD3 R24, P1, R29, R24, RZ ;  /* 0x000000181d187210 */ /* 0x000fe20007f3e0ff */
[----:B0-----:R-:W-:Y:S01]  /*0540*/  IMAD.WIDE R12, R27, 0x4, R12 ;  /* 0x000000041b0c7825 */ /* 0x001fe200078e020c */
[----:B------:R-:W-:Y:S01]  /*0550*/  IADD3 R40, P2, R21, R6, RZ ;  /* 0x0000000615287210 */ /* 0x000fe20007f5e0ff */
[----:B------:R0:W4:Y:S01]  /*0560*/  LDG.E.EL R34, desc[UR4][R34.64] ;  /* 0x0000000422227981 */ /* 0x000122000c2e1900 */
[----:B------:R-:W-:-:S02]  /*0570*/  IADD3.X R29, RZ, R14, RZ, P1, !PT ;  /* 0x0000000eff1d7210 */ /* 0x000fc40000ffe4ff */
[----:B------:R-:W-:Y:S01]  /*0580*/  IADD3.X R33, R22, R5, RZ, P3, !PT ;  /* 0x0000000516217210 */ /* 0x000fe20001ffe4ff */
[----:B------:R-:W5:Y:S01]  /*0590*/  LDG.E.EL.128 R12, desc[UR4][R12.64] ;  /* 0x000000040c0c7981 */ /* 0x000f62000c2e1d00 */
[----:B------:R-:W-:Y:S01]  /*05a0*/  IMAD.X R41, R22, 0x1, R4, P2 ;  /* 0x0000000116297824 */ /* 0x000fe200010e0604 */
[----:B------:R-:W-:Y:S01]  /*05b0*/  IADD3 R36, P1, R24, R23, RZ ;  /* 0x0000001718247210 */ /* 0x000fe20007f3e0ff */
[----:B------:R-:W-:Y:S02]  /*05c0*/  IMAD.X R25, RZ, RZ, R25, P0 ;  /* 0x000000ffff197224 */ /* 0x000fe400000e0619 */
[----:B------:R-:W-:Y:S01]  /*05d0*/  IMAD.WIDE R32, R20, 0x4, R32 ;  /* 0x0000000414207825 */ /* 0x000fe200078e0220 */
[----:B------:R-:W-:-:S03]  /*05e0*/  IADD3 R26, P0, R0, R23, RZ ;  /* 0x00000017001a7210 */ /* 0x000fc60007f1e0ff */
[C---:B------:R-:W-:Y:S01]  /*05f0*/  IMAD.WIDE R40, R20.reuse, 0x4, R40 ;  /* 0x0000000414287825 */ /* 0x040fe200078e0228 */
[----:B------:R-:W-:Y:S01]  /*0600*/  IADD3.X R37, R29, R7, RZ, P1, !PT ;  /* 0x000000071d257210 */ /* 0x000fe20000ffe4ff */
[----:B------:R-:W2:Y:S02]  /*0610*/  LDG.E.EL R33, desc[UR4][R32.64] ;  /* 0x0000000420217981 */ /* 0x000ea4000c2e1900 */
[----:B------:R-:W-:Y:S02]  /*0620*/  IMAD.X R27, R25, 0x1, R7, P0 ;  /* 0x00000001191b7824 */ /* 0x000fe400000e0607 */
[----:B------:R-:W2:Y:S01]  /*0630*/  LDG.E.EL R30, desc[UR4][R40.64] ;  /* 0x00000004281e7981 */ /* 0x000ea2000c2e1900 */
[----:B------:R-:W-:-:S04]  /*0640*/  IMAD.WIDE R36, R20, 0x4, R36 ;  /* 0x0000000414247825 */ /* 0x000fc800078e0224 */
[----:B------:R-:W-:Y:S02]  /*0650*/  IMAD.WIDE R26, R20, 0x4, R26 ;  /* 0x00000004141a7825 */ /* 0x000fe400078e021a */
[----:B------:R-:W2:Y:S04]  /*0660*/  LDG.E.EL R37, desc[UR4][R36.64] ;  /* 0x0000000424257981 */ /* 0x000ea8000c2e1900 */
[----:B------:R1:W2:Y:S01]  /*0670*/  LDG.E.EL R32, desc[UR4][R26.64] ;  /* 0x000000041a207981 */ /* 0x0002a2000c2e1900 */
[----:B------:R-:W-:-:S05]  /*0680*/  VIADD R28, R2, 0x200 ;  /* 0x00000200021c7836 */ /* 0x000fca0000000000 */
[----:B0-----:R-:W-:Y:S01]  /*0690*/  LEA.HI R35, R39, R28, RZ, 0x4 ;  /* 0x0000001c27237211 */ /* 0x001fe200078f20ff */
[----:B-1----:R-:W0:Y:S03]  /*06a0*/  LDC.64 R26, c[0x0][0x248] ;  /* 0x00009200ff1a7b82 */ /* 0x002e260000000a00 */
[----:B------:R-:W-:-:S04]  /*06b0*/  SHF.R.S32.HI R35, RZ, 0x4, R35 ;  /* 0x00000004ff237819 */ /* 0x000fc80000011423 */
[----:B------:R-:W-:-:S04]  /*06c0*/  LEA.HI R38, R35, R35, RZ, 0x4 ;  /* 0x0000002323267211 */ /* 0x000fc800078f20ff */
[----:B------:R-:W-:Y:S02]  /*06d0*/  LOP3.LUT R38, R38, 0xfffffff0, RZ, 0xc0, !PT ;  /* 0xfffffff026267812 */ /* 0x000fe400078ec0ff */
[----:B------:R-:W-:-:S03]  /*06e0*/  IADD3 R40, P0, R21, R0, RZ ;  /* 0x0000000015287210 */ /* 0x000fc60007f1e0ff */
[----:B------:R-:W-:Y:S01]  /*06f0*/  IMAD.IADD R35, R35, 0x1, -R38 ;  /* 0x0000000123237824 */ /* 0x000fe200078e0a26 */
[----:B------:R-:W-:-:S03]  /*0700*/  IADD3.X R41, R22, R25, RZ, P0, !PT ;  /* 0x0000001916297210 */ /* 0x000fc600007fe4ff */
[----:B------:R-:W-:-:S04]  /*0710*/  IMAD.WIDE R46, R35, 0x8, R46 ;  /* 0x00000008232e7825 */ /* 0x000fc800078e022e */
[----:B------:R-:W-:-:S04]  /*0720*/  IMAD.WIDE R44, R35, 0x8, R44 ;  /* 0x00000008232c7825 */ /* 0x000fc800078e022c */
[----:B0-----:R-:W-:-:S04]  /*0730*/  IMAD.WIDE R48, R35, 0x4, R26 ;  /* 0x0000000423307825 */ /* 0x001fc800078e021a */
[----:B------:R-:W-:Y:S01]  /*0740*/  IMAD.WIDE R42, R43, 0x4, R26 ;  /* 0x000000042b2a7825 */ /* 0x000fe200078e021a */
[----:B------:R-:W-:Y:S01]  /*0750*/  LEA.HI R28, R39, R28, RZ, 0x8 ;  /* 0x0000001c271c7211 */ /* 0x000fe200078f40ff */
[----:B------:R-:W2:Y:S04]  /*0760*/  LDG.E.EL R26, desc[UR4][R48.64] ;  /* 0x00000004301a7981 */ /* 0x000ea8000c2e1900 */
[----:B------:R0:W2:Y:S01]  /*0770*/  LDG.E.EL R27, desc[UR4][R42.64] ;  /* 0x000000042a1b7981 */ /* 0x0000a2000c2e1900 */
[----:B------:R-:W-:-:S06]  /*0780*/  IMAD.WIDE R40, R20, 0x4, R40 ;  /* 0x0000000414287825 */ /* 0x000fcc00078e0228 */
[----:B------:R-:W2:Y:S01]  /*0790*/  LDG.E.EL R40, desc[UR4][R40.64] ;  /* 0x0000000428287981 */ /* 0x000ea2000c2e1900 */
[C---:B---3--:R-:W-:Y:S02]  /*07a0*/  LEA R35, P0, R8.reuse, UR6, 0x2 ;  /* 0x0000000608237c11 */ /* 0x048fe4000f8010ff */
[--C-:B------:R-:W-:Y:S02]  /*07b0*/  SHF.R.U32.HI R36, RZ, 0x1a, R9.reuse ;  /* 0x0000001aff247819 */ /* 0x100fe40000011609 */
[----:B------:R-:W-:Y:S02]  /*07c0*/  LEA.HI.X R38, R8, UR7, R9, 0x2, P0 ;  /* 0x0000000708267c11 */ /* 0x000fe400080f1409 */
[----:B------:R-:W-:Y:S02]  /*07d0*/  IADD3 R8, P1, R21, R24, RZ ;  /* 0x0000001815087210 */ /* 0x000fe40007f3e0ff */
[----:B------:R-:W-:-:S03]  /*07e0*/  LOP3.LUT R36, R36, 0x20, RZ, 0xc0, !PT ;  /* 0x0000002024247812 */ /* 0x000fc600078ec0ff */
[----:B------:R-:W-:Y:S01]  /*07f0*/  IMAD.X R9, R22, 0x1, R29, P1 ;  /* 0x0000000116097824 */ /* 0x000fe200008e061d */
[----:B------:R-:W-:Y:S01]  /*0800*/  IADD3 R36, P0, R36, R35, RZ ;  /* 0x0000002324247210 */ /* 0x000fe20007f1e0ff */
[----:B----4-:R-:W-:Y:S01]  /*0810*/  FADD R34, -R31, R34 ;  /* 0x000000221f227221 */ /* 0x010fe20000000100 */
[----:B------:R-:W-:-:S04]  /*0820*/  IMAD.WIDE R8, R20, 0x4, R8 ;  /* 0x0000000414087825 */ /* 0x000fc800078e0208 */
[----:B-----5:R-:W-:Y:S01]  /*0830*/  FFMA R34, R12, R34, R31 ;  /* 0x000000220c227223 */ /* 0x020fe2000000001f */
[----:B------:R-:W-:Y:S01]  /*0840*/  IMAD.X R31, RZ, RZ, R38, P0 ;  /* 0x000000ffff1f7224 */ /* 0x000fe200000e0626 */
[----:B0-----:R-:W-:Y:S01]  /*0850*/  IADD3 R42, P0, R36, R23, RZ ;  /* 0x00000017242a7210 */ /* 0x001fe20007f1e0ff */
[----:B------:R2:W3:Y:S03]  /*0860*/  LDG.E.EL R35, desc[UR4][R8.64] ;  /* 0x0000000408237981 */ /* 0x0004e6000c2e1900 */
[----:B------:R-:W-:Y:S02]  /*0870*/  IADD3.X R43, R31, R7, RZ, P0, !PT ;  /* 0x000000071f2b7210 */ /* 0x000fe400007fe4ff */
[----:B--2---:R-:W-:Y:S02]  /*0880*/  SHF.R.U32.HI R8, RZ, 0x1a, R17 ;  /* 0x0000001aff087819 */ /* 0x004fe40000011611 */
[----:B------:R-:W-:-:S02]  /*0890*/  LEA R9, P0, R16, UR6, 0x2 ;  /* 0x0000000610097c11 */ /* 0x000fc4000f8010ff */
[----:B------:R-:W-:Y:S02]  /*08a0*/  LOP3.LUT R8, R8, 0x20, RZ, 0xc0, !PT ;  /* 0x0000002008087812 */ /* 0x000fe400078ec0ff */
[----:B------:R-:W-:Y:S02]  /*08b0*/  LEA.HI.X R17, R16, UR7, R17, 0x2, P0 ;  /* 0x0000000710117c11 */ /* 0x000fe400080f1411 */
[C---:B------:R-:W-:Y:S02]  /*08c0*/  LEA R38, P0, R10.reuse, UR6, 0x2 ;  /* 0x000000060a267c11 */ /* 0x040fe4000f8010ff */
[----:B------:R-:W-:Y:S02]  /*08d0*/  IADD3 R16, P1, R8, R9, RZ ;  /* 0x0000000908107210 */ /* 0x000fe40007f3e0ff */
[----:B------:R-:W-:Y:S02]  /*08e0*/  LEA.HI.X R39, R10, UR7, R11, 0x2, P0 ;  /* 0x000000070a277c11 */ /* 0x000fe400080f140b */
[----:B------:R-:W-:Y:S01]  /*08f0*/  IADD3 R8, P0, R16, R23, RZ ;  /* 0x0000001710087210 */ /* 0x000fe20007f1e0ff */
[----:B------:R-:W-:-:S02]  /*0900*/  IMAD.X R17, RZ, RZ, R17, P1 ;  /* 0x000000ffff117224 */ /* 0x000fc400008e0611 */
[----:B------:R-:W-:Y:S01]  /*0910*/  FADD R30, -R33, R30 ;  /* 0x0000001e211e7221 */ /* 0x000fe20000000100 */
[----:B------:R-:W-:-:S04]  /*0920*/  IMAD.WIDE R42, R20, 0x4, R42 ;  /* 0x00000004142a7825 */ /* 0x000fc800078e022a */
[----:B------:R-:W-:Y:S02]  /*0930*/  IMAD.X R9, R17, 0x1, R7, P0 ;  /* 0x0000000111097824 */ /* 0x000fe400000e0607 */
[----:B------:R-:W-:Y:S02]  /*0940*/  FFMA R30, R12, R30, R33 ;  /* 0x0000001e0c1e7223 */ /* 0x000fe40000000021 */
[----:B------:R0:W2:Y:S01]  /*0950*/  LDG.E.EL R33, desc[UR4][R42.64] ;  /* 0x000000042a217981 */ /* 0x0000a2000c2e1900 */
[----:B------:R-:W-:Y:S01]  /*0960*/  FADD R37, -R32, R37 ;  /* 0x0000002520257221 */ /* 0x000fe20000000100 */
[----:B0-----:R-:W-:Y:S02]  /*0970*/  IMAD.WIDE R42, R20, 0x4, R8 ;  /* 0x00000004142a7825 */ /* 0x001fe400078e0208 */
[----:B------:R-:W4:Y:S02]  /*0980*/  LDG.E.EL.64 R8, desc[UR4][R46.64] ;  /* 0x000000042e087981 */ /* 0x000f24000c2e1b00 */
[----:B------:R-:W-:Y:S01]  /*0990*/  FFMA R32, R13, R37, R32 ;  /* 0x000000250d207223 */ /* 0x000fe20000000020 */
[----:B------:R-:W-:-:S02]  /*09a0*/  SHF.R.U32.HI R37, RZ, 0x1a, R11 ;  /* 0x0000001aff257819 */ /* 0x000fc4000001160b */
[----:B------:R0:W5:Y:S04]  /*09b0*/  LDG.E.EL.64 R10, desc[UR4][R44.64] ;  /* 0x000000042c0a7981 */ /* 0x000168000c2e1b00 */
[----:B------:R-:W2:Y:S01]  /*09c0*/  LDG.E.EL R42, desc[UR4][R42.64] ;  /* 0x000000042a2a7981 */ /* 0x000ea2000c2e1900 */
[----:B------:R-:W-:Y:S02]  /*09d0*/  SHF.R.U32.HI R41, RZ, 0x1a, R19 ;  /* 0x0000001aff297819 */ /* 0x000fe40000011613 */
[----:B------:R-:W-:Y:S02]  /*09e0*/  LOP3.LUT R37, R37, 0x20, RZ, 0xc0, !PT ;  /* 0x0000002025257812 */ /* 0x000fe400078ec0ff */
[----:B------:R-:W-:Y:S02]  /*09f0*/  LEA R48, P1, R18, UR6, 0x2 ;  /* 0x0000000612307c11 */ /* 0x000fe4000f8210ff */
[----:B------:R-:W-:-:S02]  /*0a00*/  LOP3.LUT R41, R41, 0x20, RZ, 0xc0, !PT ;  /* 0x0000002029297812 */ /* 0x000fc400078ec0ff */
[----:B------:R-:W-:Y:S02]  /*0a10*/  IADD3 R38, P0, R37, R38, RZ ;  /* 0x0000002625267210 */ /* 0x000fe40007f1e0ff */
[----:B------:R-:W-:Y:S02]  /*0a20*/  LEA.HI.X R37, R18, UR7, R19, 0x2, P1 ;  /* 0x0000000712257c11 */ /* 0x000fe400088f1413 */
[----:B------:R-:W-:Y:S02]  /*0a30*/  IADD3 R18, P1, R41, R48, RZ ;  /* 0x0000003029127210 */ /* 0x000fe40007f3e0ff */
[----:B------:R-:W-:Y:S02]  /*0a40*/  IADD3.X R19, RZ, R39, RZ, P0, !PT ;  /* 0x00000027ff137210 */ /* 0x000fe400007fe4ff */
[----:B------:R-:W-:Y:S01]  /*0a50*/  IADD3 R48, P0, R38, R23, RZ ;  /* 0x0000001726307210 */ /* 0x000fe20007f1e0ff */
[----:B------:R-:W-:Y:S01]  /*0a60*/  IMAD.X R37, RZ, RZ, R37, P1 ;  /* 0x000000ffff257224 */ /* 0x000fe200008e0625 */
[----:B0-----:R-:W-:-:S03]  /*0a70*/  IADD3 R44, P1, R21, R36, RZ ;  /* 0x00000024152c7210 */ /* 0x001fc60007f3e0ff */
[----:B------:R-:W-:Y:S01]  /*0a80*/  IMAD.X R49, R19, 0x1, R7, P0 ;  /* 0x0000000113317824 */ /* 0x000fe200000e0607 */
[----:B------:R-:W-:Y:S01]  /*0a90*/  IADD3 R46, P0, R18, R23, RZ ;  /* 0x00000017122e7210 */ /* 0x000fe20007f1e0ff */
[----:B------:R-:W-:-:S03]  /*0aa0*/  IMAD.X R45, R22, 0x1, R31, P1 ;  /* 0x00000001162d7824 */ /* 0x000fc600008e061f */
[----:B------:R-:W-:Y:S01]  /*0ab0*/  IADD3.X R47, R37, R7, RZ, P0, !PT ;  /* 0x00000007252f7210 */ /* 0x000fe200007fe4ff */
[----:B------:R-:W-:Y:S01]  /*0ac0*/  IMAD.WIDE R52, R20, 0x4, R44 ;  /* 0x0000000414347825 */ /* 0x000fe200078e022c */
[----:B------:R-:W-:-:S03]  /*0ad0*/  IADD3 R44, P0, R21, R16, RZ ;  /* 0x00000010152c7210 */ /* 0x000fc60007f1e0ff */
[----:B------:R-:W-:Y:S01]  /*0ae0*/  IMAD.WIDE R50, R20, 0x4, R46 ;  /* 0x0000000414327825 */ /* 0x000fe200078e022e */
[----:B------:R-:W-:Y:S01]  /*0af0*/  SHF.R.S32.HI R28, RZ, 0x8, R28 ;  /* 0x00000008ff1c7819 */ /* 0x000fe2000001141c */
[----:B------:R-:W2:Y:S02]  /*0b00*/  LDG.E.EL R7, desc[UR4][R52.64] ;  /* 0x0000000434077981 */ /* 0x000ea4000c2e1900 */
[----:B------:R-:W-:Y:S01]  /*0b10*/  IMAD.X R45, R22, 0x1, R17, P0 ;  /* 0x00000001162d7824 */ /* 0x000fe200000e0611 */
[----:B------:R-:W-:Y:S01]  /*0b20*/  IADD3 R46, P0, R21, R38, RZ ;  /* 0x00000026152e7210 */ /* 0x000fe20007f1e0ff */
[----:B------:R0:W2:Y:S03]  /*0b30*/  LDG.E.EL R23, desc[UR4][R50.64] ;  /* 0x0000000432177981 */ /* 0x0000a6000c2e1900 */
[----:B------:R-:W-:Y:S01]  /*0b40*/  IADD3.X R47, R22, R19, RZ, P0, !PT ;  /* 0x00000013162f7210 */ /* 0x000fe200007fe4ff */
[----:B------:R-:W-:-:S04]  /*0b50*/  IMAD.WIDE R48, R20, 0x4, R48 ;  /* 0x0000000414307825 */ /* 0x000fc800078e0230 */
[----:B0-----:R-:W-:Y:S01]  /*0b60*/  IMAD.WIDE R50, R20, 0x4, R46 ;  /* 0x0000000414327825 */ /* 0x001fe200078e022e */
[----:B------:R-:W-:-:S04]  /*0b70*/  IADD3 R46, P1, R21, R18, RZ ;  /* 0x00000012152e7210 */ /* 0x000fc80007f3e0ff */
[----:B------:R-:W-:Y:S02]  /*0b80*/  IADD3.X R47, R22, R37, RZ, P1, !PT ;  /* 0x00000025162f7210 */ /* 0x000fe40000ffe4ff */
[----:B------:R-:W-:Y:S01]  /*0b90*/  SHF.L.U32 R41, R28, 0x6, RZ ;  /* 0x000000061c297819 */ /* 0x000fe200000006ff */
[----:B---3--:R-:W-:-:S04]  /*0ba0*/  FADD R35, -R40, R35 ;  /* 0x0000002328237221 */ /* 0x008fc80000000100 */
[----:B------:R-:W-:Y:S02]  /*0bb0*/  FFMA R35, R13, R35, R40 ;  /* 0x000000230d237223 */ /* 0x000fe40000000028 */
[----:B------:R0:W3:Y:S02]  /*0bc0*/  LDG.E.EL R40, desc[UR4][R48.64] ;  /* 0x0000000430287981 */ /* 0x0000e4000c2e1900 */
[----:B0-----:R-:W-:Y:S01]  /*0bd0*/  IMAD.WIDE R48, R20, 0x4, R44 ;  /* 0x0000000414307825 */ /* 0x001fe200078e022c */
[----:B----4-:R-:W-:-:S04]  /*0be0*/  SHF.R.U32.HI R39, RZ, 0x1c, R9 ;  /* 0x0000001cff277819 */ /* 0x010fc80000011609 */
[----:B------:R-:W-:-:S04]  /*0bf0*/  LOP3.LUT R39, R39, 0x8, RZ, 0xc0, !PT ;  /* 0x0000000827277812 */ /* 0x000fc800078ec0ff */
[----:B------:R-:W-:Y:S02]  /*0c00*/  IADD3 R8, P0, R8, R39, RZ ;  /* 0x0000002708087210 */ /* 0x000fe40007f1e0ff */
[----:B-----5:R-:W-:-:S04]  /*0c10*/  SHF.R.U32.HI R39, RZ, 0x1c, R11 ;  /* 0x0000001cff277819 */ /* 0x020fc8000001160b */
[----:B------:R-:W-:Y:S01]  /*0c20*/  LOP3.LUT R39, R39, 0x8, RZ, 0xc0, !PT ;  /* 0x0000000827277812 */ /* 0x000fe200078ec0ff */
[----:B------:R-:W-:-:S03]  /*0c30*/  IMAD.X R9, RZ, RZ, R9, P0 ;  /* 0x000000ffff097224 */ /* 0x000fc600000e0609 */
[----:B------:R-:W-:-:S05]  /*0c40*/  IADD3 R39, P0, R10, R39, RZ ;  /* 0x000000270a277210 */ /* 0x000fca0007f1e0ff */
[----:B------:R-:W-:Y:S01]  /*0c50*/  IMAD.X R10, RZ, RZ, R11, P0 ;  /* 0x000000ffff0a7224 */ /* 0x000fe200000e060b */
[C---:B------:R-:W-:Y:S02]  /*0c60*/  SHF.L.U32 R11, R8.reuse, 0x5, RZ ;  /* 0x00000005080b7819 */ /* 0x040fe400000006ff */
[----:B------:R-:W-:Y:S02]  /*0c70*/  SHF.L.U64.HI R22, R8, 0x5, R9 ;  /* 0x0000000508167819 */ /* 0x000fe40000010209 */
[----:B------:R-:W-:Y:S02]  /*0c80*/  IADD3 R8, P0, R6, R11, RZ ;  /* 0x0000000b06087210 */ /* 0x000fe40007f1e0ff */
[C---:B------:R-:W-:Y:S01]  /*0c90*/  SHF.L.U64.HI R10, R39.reuse, 0x5, R10 ;  /* 0x00000005270a7819 */ /* 0x040fe2000001020a */
[----:B------:R-:W-:Y:S01]  /*0ca0*/  IMAD.SHL.U32 R39, R39, 0x20, RZ ;  /* 0x0000002027277824 */ /* 0x000fe200078e00ff */
[----:B------:R-:W-:Y:S01]  /*0cb0*/  IADD3.X R9, R4, R22, RZ, P0, !PT ;  /* 0x0000001604097210 */ /* 0x000fe200007fe4ff */
[----:B--2---:R-:W-:Y:S01]  /*0cc0*/  FADD R44, -R33, R42 ;  /* 0x0000002a212c7221 */ /* 0x004fe20000000100 */
[----:B------:R-:W-:Y:S01]  /*0cd0*/  IMAD.WIDE R20, R20, 0x4, R46 ;  /* 0x0000000414147825 */ /* 0x000fe200078e022e */
[----:B------:R0:W2:Y:S01]  /*0ce0*/  LDG.E.EL R42, desc[UR4][R48.64] ;  /* 0x00000004302a7981 */ /* 0x0000a2000c2e1900 */
[----:B------:R-:W-:-:S02]  /*0cf0*/  IADD3 R46, P1, R39, R6, RZ ;  /* 0x00000006272e7210 */ /* 0x000fc40007f3e0ff */
[----:B------:R-:W-:Y:S02]  /*0d00*/  FFMA R44, R14, R44, R33 ;  /* 0x0000002c0e2c7223 */ /* 0x000fe40000000021 */
[----:B------:R-:W4:Y:S01]  /*0d10*/  LDG.E.EL R33, desc[UR4][R50.64] ;  /* 0x0000000432217981 */ /* 0x000f22000c2e1900 */
[----:B------:R-:W-:-:S03]  /*0d20*/  IMAD.X R47, R10, 0x1, R4, P1 ;  /* 0x000000010a2f7824 */ /* 0x000fc600008e0604 */
[----:B------:R-:W4:Y:S01]  /*0d30*/  LDG.E.EL R20, desc[UR4][R20.64] ;  /* 0x0000000414147981 */ /* 0x000f22000c2e1900 */
[C---:B0-----:R-:W-:Y:S01]  /*0d40*/  IMAD.WIDE R48, R41.reuse, 0x4, R8 ;  /* 0x0000000429307825 */ /* 0x041fe200078e0208 */
[----:B------:R-:W-:Y:S02]  /*0d50*/  IADD3 R8, P0, R11, R3, RZ ;  /* 0x000000030b087210 */ /* 0x000fe40007f1e0ff */
[----:B------:R-:W-:Y:S01]  /*0d60*/  IADD3 R4, P1, R39, R3, RZ ;  /* 0x0000000327047210 */ /* 0x000fe20007f3e0ff */
[C---:B------:R-:W-:Y:S01]  /*0d70*/  IMAD.WIDE R46, R41.reuse, 0x4, R46 ;  /* 0x00000004292e7825 */ /* 0x040fe200078e022e */
[----:B------:R0:W5:Y:S03]  /*0d80*/  LDG.E.EL R6, desc[UR4][R48.64] ;  /* 0x0000000430067981 */ /* 0x000166000c2e1900 */
[----:B------:R-:W-:Y:S01]  /*0d90*/  IMAD.X R9, R22, 0x1, R5, P0 ;  /* 0x0000000116097824 */ /* 0x000fe200000e0605 */
[----:B------:R-:W-:Y:S01]  /*0da0*/  IADD3.X R5, R10, R5, RZ, P1, !PT ;  /* 0x000000050a057210 */ /* 0x000fe20000ffe4ff */
[----:B------:R1:W5:Y:S01]  /*0db0*/  LDG.E.EL R28, desc[UR4][R46.64] ;  /* 0x000000042e1c7981 */ /* 0x000362000c2e1900 */
[----:B0-----:R-:W-:Y:S01]  /*0dc0*/  IMAD.WIDE R48, R41, 0x4, R8 ;  /* 0x0000000429307825 */ /* 0x001fe200078e0208 */
[----:B------:R-:W-:-:S03]  /*0dd0*/  IADD3 R8, P1, R39, R0, RZ ;  /* 0x0000000027087210 */ /* 0x000fc60007f3e0ff */
[----:B-1----:R-:W-:Y:S01]  /*0de0*/  IMAD.WIDE R46, R41, 0x4, R4 ;  /* 0x00000004292e7825 */ /* 0x002fe200078e0204 */
[----:B------:R-:W-:Y:S01]  /*0df0*/  IADD3 R4, P0, R11, R0, RZ ;  /* 0x000000000b047210 */ /* 0x000fe20007f1e0ff */
[----:B------:R-:W5:Y:S01]  /*0e00*/  LDG.E.EL R43, desc[UR4][R48.64] ;  /* 0x00000004302b7981 */ /* 0x000f62000c2e1900 */
[----:B------:R-:W-:-:S03]  /*0e10*/  IADD3.X R9, R10, R25, RZ, P1, !PT ;  /* 0x000000190a097210 */ /* 0x000fc60000ffe4ff */
[----:B------:R-:W-:Y:S01]  /*0e20*/  IMAD.X R5, R22, 0x1, R25, P0 ;  /* 0x0000000116057824 */ /* 0x000fe200000e0619 */
[----:B------:R0:W5:Y:S01]  /*0e30*/  LDG.E.EL R3, desc[UR4][R46.64] ;  /* 0x000000042e037981 */ /* 0x000162000c2e1900 */
[----:B------:R-:W-:Y:S01]  /*0e40*/  IMAD.WIDE R50, R41, 0x4, R8 ;  /* 0x0000000429327825 */ /* 0x000fe200078e0208 */
[----:B------:R-:W-:-:S03]  /*0e50*/  IADD3 R8, P1, R39, R24, RZ ;  /* 0x0000001827087210 */ /* 0x000fc60007f3e0ff */
[----:B------:R-:W-:Y:S01]  /*0e60*/  IMAD.WIDE R52, R41, 0x4, R4 ;  /* 0x0000000429347825 */ /* 0x000fe200078e0204 */
[----:B------:R-:W-:Y:S01]  /*0e70*/  IADD3 R4, P0, R24, R11, RZ ;  /* 0x0000000b18047210 */ /* 0x000fe20007f1e0ff */
[----:B------:R1:W5:Y:S01]  /*0e80*/  LDG.E.EL R0, desc[UR4][R50.64] ;  /* 0x0000000432007981 */ /* 0x000362000c2e1900 */
[----:B------:R-:W-:-:S03]  /*0e90*/  IADD3.X R9, R10, R29, RZ, P1, !PT ;  /* 0x0000001d0a097210 */ /* 0x000fc60000ffe4ff */
[----:B------:R-:W-:Y:S01]  /*0ea0*/  IMAD.X R5, R29, 0x1, R22, P0 ;  /* 0x000000011d057824 */ /* 0x000fe200000e0616 */
[----:B------:R1:W5:Y:S01]  /*0eb0*/  LDG.E.EL R25, desc[UR4][R52.64] ;  /* 0x0000000434197981 */ /* 0x000362000c2e1900 */
[----:B0-----:R-:W-:Y:S01]  /*0ec0*/  IMAD.WIDE R46, R41, 0x4, R8 ;  /* 0x00000004292e7825 */ /* 0x001fe200078e0208 */
[----:B------:R-:W-:-:S03]  /*0ed0*/  IADD3 R8, P1, R39, R36, RZ ;  /* 0x0000002427087210 */ /* 0x000fc60007f3e0ff */
[----:B------:R-:W-:Y:S01]  /*0ee0*/  IMAD.WIDE R48, R41, 0x4, R4 ;  /* 0x0000000429307825 */ /* 0x000fe200078e0204 */
[----:B------:R-:W-:Y:S01]  /*0ef0*/  IADD3 R4, P0, R11, R36, RZ ;  /* 0x000000240b047210 */ /* 0x000fe20007f1e0ff */
[----:B------:R0:W5:Y:S01]  /*0f00*/  LDG.E.EL R29, desc[UR4][R46.64] ;  /* 0x000000042e1d7981 */ /* 0x000162000c2e1900 */
[----:B------:R-:W-:-:S03]  /*0f10*/  IADD3.X R9, R10, R31, RZ, P1, !PT ;  /* 0x0000001f0a097210 */ /* 0x000fc60000ffe4ff */
[----:B------:R-:W-:Y:S01]  /*0f20*/  IMAD.X R5, R22, 0x1, R31, P0 ;  /* 0x0000000116057824 */ /* 0x000fe200000e061f */
[----:B------:R-:W5:Y:S01]  /*0f30*/  LDG.E.EL R24, desc[UR4][R48.64] ;  /* 0x0000000430187981 */ /* 0x000f62000c2e1900 */
[----:B-1----:R-:W-:Y:S01]  /*0f40*/  IMAD.WIDE R50, R41, 0x4, R8 ;  /* 0x0000000429327825 */ /* 0x002fe200078e0208 */
[----:B------:R-:W-:-:S03]  /*0f50*/  IADD3 R8, P0, R16, R11, RZ ;  /* 0x0000000b10087210 */ /* 0x000fc60007f1e0ff */
[----:B------:R-:W-:Y:S01]  /*0f60*/  IMAD.WIDE R52, R41, 0x4, R4 ;  /* 0x0000000429347825 */ /* 0x000fe200078e0204 */
[----:B0-----:R-:W-:Y:S01]  /*0f70*/  IADD3 R46, P1, R18, R11, RZ ;  /* 0x0000000b122e7210 */ /* 0x001fe20007f3e0ff */
[----:B------:R-:W5:Y:S02]  /*0f80*/  LDG.E.EL R31, desc[UR4][R50.64] ;  /* 0x00000004321f7981 */ /* 0x000f64000c2e1900 */
[--C-:B------:R-:W-:Y:S01]  /*0f90*/  IMAD.X R9, R17, 0x1, R22.reuse, P0 ;  /* 0x0000000111097824 */ /* 0x100fe200000e0616 */
[----:B------:R-:W-:Y:S01]  /*0fa0*/  IADD3 R4, P0, R11, R38, RZ ;  /* 0x000000260b047210 */ /* 0x000fe20007f1e0ff */
[----:B------:R-:W5:Y:S01]  /*0fb0*/  LDG.E.EL R45, desc[UR4][R52.64] ;  /* 0x00000004342d7981 */ /* 0x000f62000c2e1900 */
[----:B------:R-:W-:Y:S02]  /*0fc0*/  IADD3 R38, P2, R39, R38, RZ ;  /* 0x0000002627267210 */ /* 0x000fe40007f5e0ff */
[----:B------:R-:W-:Y:S02]  /*0fd0*/  IADD3 R16, P3, R39, R16, RZ ;  /* 0x0000001027107210 */ /* 0x000fe40007f7e0ff */
[----:B------:R-:W-:Y:S01]  /*0fe0*/  IADD3 R18, P4, R39, R18, RZ ;  /* 0x0000001227127210 */ /* 0x000fe20007f9e0ff */
[----:B------:R-:W-:Y:S01]  /*0ff0*/  IMAD.X R39, R10, 0x1, R19, P2 ;  /* 0x000000010a277824 */ /* 0x000fe200010e0613 */
[----:B------:R-:W-:Y:S01]  /*1000*/  IADD3.X R5, R22, R19, RZ, P0, !PT ;  /* 0x0000001316057210 */ /* 0x000fe200007fe4ff */
[----:B------:R-:W-:Y:S01]  /*1010*/  IMAD.X R47, R37, 0x1, R22, P1 ;  /* 0x00000001252f7824 */ /* 0x000fe200008e0616 */
[----:B------:R-:W-:-:S02]  /*1020*/  IADD3.X R17, R10, R17, RZ, P3, !PT ;  /* 0x000000110a117210 */ /* 0x000fc40001ffe4ff */
[----:B------:R-:W-:Y:S01]  /*1030*/  IADD3.X R19, R10, R37, RZ, P4, !PT ;  /* 0x000000250a137210 */ /* 0x000fe200027fe4ff */
[C---:B------:R-:W-:Y:S01]  /*1040*/  IMAD.WIDE R8, R41.reuse, 0x4, R8 ;  /* 0x0000000429087825 */ /* 0x040fe200078e0208 */
[----:B------:R-:W0:Y:S03]  /*1050*/  LDC.64 R10, c[0x0][0x210] ;  /* 0x00008400ff0a7b82 */ /* 0x000e260000000a00 */
[C---:B------:R-:W-:Y:S02]  /*1060*/  IMAD.WIDE R4, R41.reuse, 0x4, R4 ;  /* 0x0000000429047825 */ /* 0x040fe400078e0204 */
[----:B------:R-:W5:Y:S02]  /*1070*/  LDG.E.EL R8, desc[UR4][R8.64] ;  /* 0x0000000408087981 */ /* 0x000f64000c2e1900 */
[C---:B------:R-:W-:Y:S02]  /*1080*/  IMAD.WIDE R38, R41.reuse, 0x4, R38 ;  /* 0x0000000429267825 */ /* 0x040fe400078e0226 */
[----:B------:R1:W5:Y:S02]  /*1090*/  LDG.E.EL R4, desc[UR4][R4.64] ;  /* 0x0000000404047981 */ /* 0x000364000c2e1900 */
[----:B------:R-:W-:-:S02]  /*10a0*/  IMAD.WIDE R16, R41, 0x4, R16 ;  /* 0x0000000429107825 */ /* 0x000fc400078e0210 */
[----:B------:R-:W5:Y:S02]  /*10b0*/  LDG.E.EL R38, desc[UR4][R38.64] ;  /* 0x0000000426267981 */ /* 0x000f64000c2e1900 */
[C---:B------:R-:W-:Y:S02]  /*10c0*/  IMAD.WIDE R46, R41.reuse, 0x4, R46 ;  /* 0x00000004292e7825 */ /* 0x040fe400078e022e */
[----:B------:R-:W5:Y:S02]  /*10d0*/  LDG.E.EL R16, desc[UR4][R16.64] ;  /* 0x0000000410107981 */ /* 0x000f64000c2e1900 */
[----:B------:R-:W-:Y:S02]  /*10e0*/  IMAD.WIDE R18, R41, 0x4, R18 ;  /* 0x0000000429127825 */ /* 0x000fe400078e0212 */
[----:B------:R-:W5:Y:S04]  /*10f0*/  LDG.E.EL R47, desc[UR4][R46.64] ;  /* 0x000000042e2f7981 */ /* 0x000f68000c2e1900 */
[----:B------:R-:W5:Y:S01]  /*1100*/  LDG.E.EL R19, desc[UR4][R18.64] ;  /* 0x0000000412137981 */ /* 0x000f62000c2e1900 */
[----:B-1----:R-:W-:Y:S01]  /*1110*/  FADD R5, -R32, R35 ;  /* 0x0000002320057221 */ /* 0x002fe20000000100 */
[----:B0-----:R-:W-:-:S04]  /*1120*/  IMAD.WIDE R10, R2, 0x4, R10 ;  /* 0x00000004020a7825 */ /* 0x001fc800078e020a */
[----:B------:R-:W-:Y:S01]  /*1130*/  FFMA R5, R27, R5, R32 ;  /* 0x000000051b057223 */ /* 0x000fe20000000020 */
[----:B---3--:R-:W-:-:S04]  /*1140*/  FADD R23, -R40, R23 ;  /* 0x0000001728177221 */ /* 0x008fc80000000100 */
[----:B------:R-:W-:Y:S01]  /*1150*/  FFMA R40, R15, R23, R40 ;  /* 0x000000170f287223 */ /* 0x000fe20000000028 */
[----:B--2---:R-:W-:-:S04]  /*1160*/  FADD R42, -R7, R42 ;  /* 0x0000002a072a7221 */ /* 0x004fc80000000100 */
[----:B------:R-:W-:Y:S01]  /*1170*/  FFMA R7, R14, R42, R7 ;  /* 0x0000002a0e077223 */ /* 0x000fe20000000007 */
[----:B----4-:R-:W-:-:S03]  /*1180*/  FADD R20, -R33, R20 ;  /* 0x0000001421147221 */ /* 0x010fc60000000100 */
[----:B------:R-:W-:Y:S01]  /*1190*/  FADD R7, -R44, R7 ;  /* 0x000000072c077221 */ /* 0x000fe20000000100 */
[----:B------:R-:W-:-:S04]  /*11a0*/  FFMA R33, R15, R20, R33 ;  /* 0x000000140f217223 */ /* 0x000fc80000000021 */
[----:B------:R-:W-:Y:S01]  /*11b0*/  FADD R33, -R40, R33 ;  /* 0x0000002128217221 */ /* 0x000fe20000000100 */
[----:B-----5:R-:W-:Y:S01]  /*11c0*/  FADD R6, -R43, R6 ;  /* 0x000000062b067221 */ /* 0x020fe20000000100 */
[----:B------:R-:W-:-:S03]  /*11d0*/  FADD R28, -R3, R28 ;  /* 0x0000001c031c7221 */ /* 0x000fc60000000100 */
[C---:B------:R-:W-:Y:S01]  /*11e0*/  FFMA R43, R12.reuse, R6, R43 ;  /* 0x000000060c2b7223 */ /* 0x040fe2000000002b */
[----:B------:R-:W-:Y:S01]  /*11f0*/  FFMA R12, R12, R28, R3 ;  /* 0x0000001c0c0c7223 */ /* 0x000fe20000000003 */
[----:B------:R-:W-:-:S03]  /*1200*/  FFMA R6, R27, R7, R44 ;  /* 0x000000071b067223 */ /* 0x000fc6000000002c */
[----:B------:R-:W-:Y:S01]  /*1210*/  FADD R12, -R43, R12 ;  /* 0x0000000c2b0c7221 */ /* 0x000fe20000000100 */
[----:B------:R-:W-:Y:S01]  /*1220*/  FADD R29, -R0, R29 ;  /* 0x0000001d001d7221 */ /* 0x000fe20000000100 */
[----:B------:R-:W-:-:S03]  /*1230*/  FADD R24, -R25, R24 ;  /* 0x0000001819187221 */ /* 0x000fc60000000100 */
[C---:B------:R-:W-:Y:S01]  /*1240*/  FFMA R0, R13.reuse, R29, R0 ;  /* 0x0000001d0d007223 */ /* 0x040fe20000000000 */
[----:B------:R-:W-:-:S04]  /*1250*/  FFMA R25, R13, R24, R25 ;  /* 0x000000180d197223 */ /* 0x000fc80000000019 */
[----:B------:R-:W-:Y:S01]  /*1260*/  FADD R0, -R25, R0 ;  /* 0x0000000019007221 */ /* 0x000fe20000000100 */
[----:B------:R-:W-:Y:S01]  /*1270*/  FFMA R7, R27, R33, R40 ;  /* 0x000000211b077223 */ /* 0x000fe20000000028 */
[C---:B------:R-:W-:Y:S02]  /*1280*/  FFMA R12, R26.reuse, R12, R43 ;  /* 0x0000000c1a0c7223 */ /* 0x040fe4000000002b */
[----:B------:R-:W-:Y:S01]  /*1290*/  FFMA R13, R26, R0, R25 ;  /* 0x000000001a0d7223 */ /* 0x000fe20000000019 */
[----:B------:R-:W-:-:S04]  /*12a0*/  FADD R8, -R45, R8 ;  /* 0x000000082d087221 */ /* 0x000fc80000000100 */
[----:B------:R-:W-:Y:S01]  /*12b0*/  FFMA R45, R14, R8, R45 ;  /* 0x000000080e2d7223 */ /* 0x000fe2000000002d */
[----:B------:R-:W-:Y:S01]  /*12c0*/  FADD R16, -R31, R16 ;  /* 0x000000101f107221 */ /* 0x000fe20000000100 */
[----:B------:R-:W-:Y:S01]  /*12d0*/  FADD R47, -R4, R47 ;  /* 0x0000002f042f7221 */ /* 0x000fe20000000100 */
[----:B------:R-:W-:Y:S02]  /*12e0*/  FADD R19, -R38, R19 ;  /* 0x0000001326137221 */ /* 0x000fe40000000100 */
[----:B------:R-:W-:Y:S01]  /*12f0*/  FFMA R16, R14, R16, R31 ;  /* 0x000000100e107223 */ /* 0x000fe2000000001f */
[C---:B------:R-:W-:Y:S01]  /*1300*/  FFMA R47, R15.reuse, R47, R4 ;  /* 0x0000002f0f2f7223 */ /* 0x040fe20000000004 */
[----:B------:R-:W-:Y:S01]  /*1310*/  FFMA R38, R15, R19, R38 ;  /* 0x000000130f267223 */ /* 0x000fe20000000026 */
[----:B------:R-:W-:Y:S01]  /*1320*/  FADD R4, -R34, R30 ;  /* 0x0000001e22047221 */ /* 0x000fe20000000100 */
[----:B------:R-:W-:Y:S02]  /*1330*/  FADD R16, -R45, R16 ;  /* 0x000000102d107221 */ /* 0x000fe40000000100 */
[----:B------:R-:W-:Y:S01]  /*1340*/  FADD R38, -R47, R38 ;  /* 0x000000262f267221 */ /* 0x000fe20000000100 */
[----:B------:R-:W-:Y:S01]  /*1350*/  FFMA R4, R27, R4, R34 ;  /* 0x000000041b047223 */ /* 0x000fe20000000022 */
[----:B------:R-:W-:-:S02]  /*1360*/  FFMA R14, R26, R16, R45 ;  /* 0x000000101a0e7223 */ /* 0x000fc4000000002d */
[----:B------:R-:W-:Y:S02]  /*1370*/  FFMA R15, R26, R38, R47 ;  /* 0x000000261a0f7223 */ /* 0x000fe4000000002f */
[----:B------:R-:W-:Y:S04]  /*1380*/  STG.E.128 desc[UR4][R10.64], R4 ;  /* 0x000000040a007986 */ /* 0x000fe8000c101d04 */
[----:B------:R-:W-:Y:S01]  /*1390*/  STG.E.128 desc[UR4][R10.64+0x800], R12 ;  /* 0x0008000c0a007986 */ /* 0x000fe2000c101d04 */
[----:B------:R-:W-:Y:S05]  /*13a0*/  EXIT ;  /* 0x000000000000794d */ /* 0x000fea0003800000 */
.L_x_0:
[----:B------:R-:W-:-:S00]  /*13b0*/  BRA `(.L_x_0) ;  /* 0xfffffffc00fc7947 */ /* 0x000fc0000383ffff */
[----:B------:R-:W-:-:S00]  /*13c0*/  NOP ;  /* 0x0000000000007918 */ /* 0x000fc00000000000 */
        /* <DEDUP_REMOVED lines=11> */
.L_x_1:


//--------------------- .nv.constant0.triton_poi_fused__unsafe_index_add_mul_sub_9 --------------------------
	.section	.nv.constant0.triton_poi_fused__unsafe_index_add_mul_sub_9,"a",@progbits
	.sectionflags	@""
	.align	4
.nv.constant0.triton_poi_fused__unsafe_index_add_mul_sub_9:
	.zero		596
